//
// Generated by NVIDIA NVVM Compiler
//
// Compiler Build ID: CL-36424714
// Cuda compilation tools, release 13.0, V13.0.88
// Based on NVVM 20.0.0
//

.version 9.0
.target sm_100
.address_size 64

	// .globl	_Z14matmul_naive_1PdS_S_m

.visible .entry _Z14matmul_naive_1PdS_S_m(
	.param .u64 .ptr .align 1 _Z14matmul_naive_1PdS_S_m_param_0,
	.param .u64 .ptr .align 1 _Z14matmul_naive_1PdS_S_m_param_1,
	.param .u64 .ptr .align 1 _Z14matmul_naive_1PdS_S_m_param_2,
	.param .u64 _Z14matmul_naive_1PdS_S_m_param_3
)
{
	.reg .pred 	%p<10>;
	.reg .b32 	%r<10>;
	.reg .b32 	%f<37>;
	.reg .b64 	%rd<106>;
	.reg .b64 	%fd<62>;

	ld.param.u64 	%rd25, [_Z14matmul_naive_1PdS_S_m_param_0];
	ld.param.u64 	%rd26, [_Z14matmul_naive_1PdS_S_m_param_1];
	ld.param.u64 	%rd27, [_Z14matmul_naive_1PdS_S_m_param_3];
	cvta.to.global.u64 	%rd1, %rd26;
	cvta.to.global.u64 	%rd2, %rd25;
	mov.u32 	%r1, %ctaid.x;
	mov.u32 	%r2, %ntid.x;
	mov.u32 	%r3, %tid.x;
	mad.lo.s32 	%r4, %r1, %r2, %r3;
	cvt.u64.u32 	%rd3, %r4;
	mov.u32 	%r5, %ctaid.y;
	mov.u32 	%r6, %ntid.y;
	mov.u32 	%r7, %tid.y;
	mad.lo.s32 	%r8, %r5, %r6, %r7;
	cvt.u64.u32 	%rd4, %r8;
	max.u64 	%rd28, %rd3, %rd4;
	setp.ge.u64 	%p1, %rd28, %rd27;
	@%p1 bra 	$L__BB0_13;
	mul.lo.s64 	%rd5, %rd27, %rd3;
	add.s64 	%rd30, %rd27, -1;
	and.b64  	%rd6, %rd27, 7;
	setp.lt.u64 	%p2, %rd30, 7;
	mov.f32 	%f36, 0f00000000;
	mov.b64 	%rd104, 0;
	@%p2 bra 	$L__BB0_4;
	and.b64  	%rd104, %rd27, -8;
	shl.b64 	%rd31, %rd4, 3;
	add.s64 	%rd101, %rd1, %rd31;
	shl.b64 	%rd9, %rd27, 6;
	shl.b64 	%rd32, %rd5, 3;
	add.s64 	%rd33, %rd32, %rd2;
	add.s64 	%rd100, %rd33, 32;
	mov.f32 	%f36, 0f00000000;
	mov.u64 	%rd102, %rd104;
$L__BB0_3:
	.pragma "nounroll";
	ld.global.f64 	%fd1, [%rd100+-32];
	ld.global.f64 	%fd2, [%rd101];
	cvt.f64.f32 	%fd3, %f36;
	fma.rn.f64 	%fd4, %fd1, %fd2, %fd3;
	cvt.rn.f32.f64 	%f16, %fd4;
	ld.global.f64 	%fd5, [%rd100+-24];
	shl.b64 	%rd34, %rd27, 3;
	add.s64 	%rd35, %rd101, %rd34;
	ld.global.f64 	%fd6, [%rd35];
	cvt.f64.f32 	%fd7, %f16;
	fma.rn.f64 	%fd8, %fd5, %fd6, %fd7;
	cvt.rn.f32.f64 	%f17, %fd8;
	ld.global.f64 	%fd9, [%rd100+-16];
	add.s64 	%rd36, %rd35, %rd34;
	ld.global.f64 	%fd10, [%rd36];
	cvt.f64.f32 	%fd11, %f17;
	fma.rn.f64 	%fd12, %fd9, %fd10, %fd11;
	cvt.rn.f32.f64 	%f18, %fd12;
	ld.global.f64 	%fd13, [%rd100+-8];
	add.s64 	%rd37, %rd36, %rd34;
	ld.global.f64 	%fd14, [%rd37];
	cvt.f64.f32 	%fd15, %f18;
	fma.rn.f64 	%fd16, %fd13, %fd14, %fd15;
	cvt.rn.f32.f64 	%f19, %fd16;
	ld.global.f64 	%fd17, [%rd100];
	add.s64 	%rd38, %rd37, %rd34;
	ld.global.f64 	%fd18, [%rd38];
	cvt.f64.f32 	%fd19, %f19;
	fma.rn.f64 	%fd20, %fd17, %fd18, %fd19;
	cvt.rn.f32.f64 	%f20, %fd20;
	ld.global.f64 	%fd21, [%rd100+8];
	add.s64 	%rd39, %rd38, %rd34;
	ld.global.f64 	%fd22, [%rd39];
	cvt.f64.f32 	%fd23, %f20;
	fma.rn.f64 	%fd24, %fd21, %fd22, %fd23;
	cvt.rn.f32.f64 	%f21, %fd24;
	ld.global.f64 	%fd25, [%rd100+16];
	add.s64 	%rd40, %rd39, %rd34;
	ld.global.f64 	%fd26, [%rd40];
	cvt.f64.f32 	%fd27, %f21;
	fma.rn.f64 	%fd28, %fd25, %fd26, %fd27;
	cvt.rn.f32.f64 	%f22, %fd28;
	ld.global.f64 	%fd29, [%rd100+24];
	add.s64 	%rd41, %rd40, %rd34;
	ld.global.f64 	%fd30, [%rd41];
	cvt.f64.f32 	%fd31, %f22;
	fma.rn.f64 	%fd32, %fd29, %fd30, %fd31;
	cvt.rn.f32.f64 	%f36, %fd32;
	add.s64 	%rd102, %rd102, -8;
	add.s64 	%rd101, %rd101, %rd9;
	add.s64 	%rd100, %rd100, 64;
	setp.ne.s64 	%p3, %rd102, 0;
	@%p3 bra 	$L__BB0_3;
$L__BB0_4:
	setp.eq.s64 	%p4, %rd6, 0;
	@%p4 bra 	$L__BB0_12;
	and.b64  	%rd18, %rd27, 3;
	setp.lt.u64 	%p5, %rd6, 4;
	@%p5 bra 	$L__BB0_7;
	add.s64 	%rd42, %rd104, %rd5;
	shl.b64 	%rd43, %rd42, 3;
	add.s64 	%rd44, %rd2, %rd43;
	ld.global.f64 	%fd33, [%rd44];
	mad.lo.s64 	%rd45, %rd104, %rd27, %rd4;
	shl.b64 	%rd46, %rd45, 3;
	add.s64 	%rd47, %rd1, %rd46;
	ld.global.f64 	%fd34, [%rd47];
	cvt.f64.f32 	%fd35, %f36;
	fma.rn.f64 	%fd36, %fd33, %fd34, %fd35;
	cvt.rn.f32.f64 	%f24, %fd36;
	add.s64 	%rd48, %rd104, 1;
	and.b64  	%rd49, %rd48, 4294967295;
	add.s64 	%rd50, %rd49, %rd5;
	shl.b64 	%rd51, %rd50, 3;
	add.s64 	%rd52, %rd2, %rd51;
	ld.global.f64 	%fd37, [%rd52];
	mad.lo.s64 	%rd53, %rd49, %rd27, %rd4;
	shl.b64 	%rd54, %rd53, 3;
	add.s64 	%rd55, %rd1, %rd54;
	ld.global.f64 	%fd38, [%rd55];
	cvt.f64.f32 	%fd39, %f24;
	fma.rn.f64 	%fd40, %fd37, %fd38, %fd39;
	cvt.rn.f32.f64 	%f25, %fd40;
	add.s64 	%rd56, %rd104, 2;
	and.b64  	%rd57, %rd56, 4294967295;
	add.s64 	%rd58, %rd57, %rd5;
	shl.b64 	%rd59, %rd58, 3;
	add.s64 	%rd60, %rd2, %rd59;
	ld.global.f64 	%fd41, [%rd60];
	mad.lo.s64 	%rd61, %rd57, %rd27, %rd4;
	shl.b64 	%rd62, %rd61, 3;
	add.s64 	%rd63, %rd1, %rd62;
	ld.global.f64 	%fd42, [%rd63];
	cvt.f64.f32 	%fd43, %f25;
	fma.rn.f64 	%fd44, %fd41, %fd42, %fd43;
	cvt.rn.f32.f64 	%f26, %fd44;
	add.s64 	%rd64, %rd104, 3;
	and.b64  	%rd65, %rd64, 4294967295;
	add.s64 	%rd66, %rd65, %rd5;
	shl.b64 	%rd67, %rd66, 3;
	add.s64 	%rd68, %rd2, %rd67;
	ld.global.f64 	%fd45, [%rd68];
	mad.lo.s64 	%rd69, %rd65, %rd27, %rd4;
	shl.b64 	%rd70, %rd69, 3;
	add.s64 	%rd71, %rd1, %rd70;
	ld.global.f64 	%fd46, [%rd71];
	cvt.f64.f32 	%fd47, %f26;
	fma.rn.f64 	%fd48, %fd45, %fd46, %fd47;
	cvt.rn.f32.f64 	%f36, %fd48;
	add.s64 	%rd72, %rd104, 4;
	and.b64  	%rd104, %rd72, 4294967295;
$L__BB0_7:
	setp.eq.s64 	%p6, %rd18, 0;
	@%p6 bra 	$L__BB0_12;
	setp.eq.s64 	%p7, %rd18, 1;
	@%p7 bra 	$L__BB0_10;
	add.s64 	%rd73, %rd104, %rd5;
	shl.b64 	%rd74, %rd73, 3;
	add.s64 	%rd75, %rd2, %rd74;
	ld.global.f64 	%fd49, [%rd75];
	mad.lo.s64 	%rd76, %rd104, %rd27, %rd4;
	shl.b64 	%rd77, %rd76, 3;
	add.s64 	%rd78, %rd1, %rd77;
	ld.global.f64 	%fd50, [%rd78];
	cvt.f64.f32 	%fd51, %f36;
	fma.rn.f64 	%fd52, %fd49, %fd50, %fd51;
	cvt.rn.f32.f64 	%f28, %fd52;
	add.s64 	%rd79, %rd104, 1;
	and.b64  	%rd80, %rd79, 4294967295;
	add.s64 	%rd81, %rd80, %rd5;
	shl.b64 	%rd82, %rd81, 3;
	add.s64 	%rd83, %rd2, %rd82;
	ld.global.f64 	%fd53, [%rd83];
	mad.lo.s64 	%rd84, %rd80, %rd27, %rd4;
	shl.b64 	%rd85, %rd84, 3;
	add.s64 	%rd86, %rd1, %rd85;
	ld.global.f64 	%fd54, [%rd86];
	cvt.f64.f32 	%fd55, %f28;
	fma.rn.f64 	%fd56, %fd53, %fd54, %fd55;
	cvt.rn.f32.f64 	%f36, %fd56;
	add.s64 	%rd87, %rd104, 2;
	and.b64  	%rd104, %rd87, 4294967295;
$L__BB0_10:
	and.b64  	%rd88, %rd27, 1;
	setp.eq.b64 	%p8, %rd88, 1;
	not.pred 	%p9, %p8;
	@%p9 bra 	$L__BB0_12;
	add.s64 	%rd89, %rd104, %rd5;
	shl.b64 	%rd90, %rd89, 3;
	add.s64 	%rd91, %rd2, %rd90;
	ld.global.f64 	%fd57, [%rd91];
	mad.lo.s64 	%rd92, %rd104, %rd27, %rd4;
	shl.b64 	%rd93, %rd92, 3;
	add.s64 	%rd94, %rd1, %rd93;
	ld.global.f64 	%fd58, [%rd94];
	cvt.f64.f32 	%fd59, %f36;
	fma.rn.f64 	%fd60, %fd57, %fd58, %fd59;
	cvt.rn.f32.f64 	%f36, %fd60;
$L__BB0_12:
	ld.param.u64 	%rd99, [_Z14matmul_naive_1PdS_S_m_param_2];
	cvt.f64.f32 	%fd61, %f36;
	add.s64 	%rd95, %rd5, %rd4;
	cvta.to.global.u64 	%rd96, %rd99;
	shl.b64 	%rd97, %rd95, 3;
	add.s64 	%rd98, %rd96, %rd97;
	st.global.f64 	[%rd98], %fd61;
$L__BB0_13:
	ret;

}
	// .globl	_Z14matmul_naive_2PdS_S_m
.visible .entry _Z14matmul_naive_2PdS_S_m(
	.param .u64 .ptr .align 1 _Z14matmul_naive_2PdS_S_m_param_0,
	.param .u64 .ptr .align 1 _Z14matmul_naive_2PdS_S_m_param_1,
	.param .u64 .ptr .align 1 _Z14matmul_naive_2PdS_S_m_param_2,
	.param .u64 _Z14matmul_naive_2PdS_S_m_param_3
)
{
	.reg .pred 	%p<10>;
	.reg .b32 	%r<10>;
	.reg .b32 	%f<37>;
	.reg .b64 	%rd<106>;
	.reg .b64 	%fd<62>;

	ld.param.u64 	%rd25, [_Z14matmul_naive_2PdS_S_m_param_0];
	ld.param.u64 	%rd26, [_Z14matmul_naive_2PdS_S_m_param_1];
	ld.param.u64 	%rd27, [_Z14matmul_naive_2PdS_S_m_param_3];
	cvta.to.global.u64 	%rd1, %rd26;
	cvta.to.global.u64 	%rd2, %rd25;
	mov.u32 	%r1, %ctaid.x;
	mov.u32 	%r2, %ntid.x;
	mov.u32 	%r3, %tid.x;
	mad.lo.s32 	%r4, %r1, %r2, %r3;
	cvt.u64.u32 	%rd3, %r4;
	mov.u32 	%r5, %ctaid.y;
	mov.u32 	%r6, %ntid.y;
	mov.u32 	%r7, %tid.y;
	mad.lo.s32 	%r8, %r5, %r6, %r7;
	cvt.u64.u32 	%rd4, %r8;
	max.u64 	%rd28, %rd3, %rd4;
	setp.ge.u64 	%p1, %rd28, %rd27;
	@%p1 bra 	$L__BB1_13;
	mul.lo.s64 	%rd5, %rd27, %rd4;
	add.s64 	%rd30, %rd27, -1;
	and.b64  	%rd6, %rd27, 7;
	setp.lt.u64 	%p2, %rd30, 7;
	mov.f32 	%f36, 0f00000000;
	mov.b64 	%rd104, 0;
	@%p2 bra 	$L__BB1_4;
	and.b64  	%rd104, %rd27, -8;
	shl.b64 	%rd31, %rd3, 3;
	add.s64 	%rd101, %rd1, %rd31;
	shl.b64 	%rd9, %rd27, 6;
	shl.b64 	%rd32, %rd5, 3;
	add.s64 	%rd33, %rd32, %rd2;
	add.s64 	%rd100, %rd33, 32;
	mov.f32 	%f36, 0f00000000;
	mov.u64 	%rd102, %rd104;
$L__BB1_3:
	.pragma "nounroll";
	ld.global.f64 	%fd1, [%rd100+-32];
	ld.global.f64 	%fd2, [%rd101];
	cvt.f64.f32 	%fd3, %f36;
	fma.rn.f64 	%fd4, %fd1, %fd2, %fd3;
	cvt.rn.f32.f64 	%f16, %fd4;
	ld.global.f64 	%fd5, [%rd100+-24];
	shl.b64 	%rd34, %rd27, 3;
	add.s64 	%rd35, %rd101, %rd34;
	ld.global.f64 	%fd6, [%rd35];
	cvt.f64.f32 	%fd7, %f16;
	fma.rn.f64 	%fd8, %fd5, %fd6, %fd7;
	cvt.rn.f32.f64 	%f17, %fd8;
	ld.global.f64 	%fd9, [%rd100+-16];
	add.s64 	%rd36, %rd35, %rd34;
	ld.global.f64 	%fd10, [%rd36];
	cvt.f64.f32 	%fd11, %f17;
	fma.rn.f64 	%fd12, %fd9, %fd10, %fd11;
	cvt.rn.f32.f64 	%f18, %fd12;
	ld.global.f64 	%fd13, [%rd100+-8];
	add.s64 	%rd37, %rd36, %rd34;
	ld.global.f64 	%fd14, [%rd37];
	cvt.f64.f32 	%fd15, %f18;
	fma.rn.f64 	%fd16, %fd13, %fd14, %fd15;
	cvt.rn.f32.f64 	%f19, %fd16;
	ld.global.f64 	%fd17, [%rd100];
	add.s64 	%rd38, %rd37, %rd34;
	ld.global.f64 	%fd18, [%rd38];
	cvt.f64.f32 	%fd19, %f19;
	fma.rn.f64 	%fd20, %fd17, %fd18, %fd19;
	cvt.rn.f32.f64 	%f20, %fd20;
	ld.global.f64 	%fd21, [%rd100+8];
	add.s64 	%rd39, %rd38, %rd34;
	ld.global.f64 	%fd22, [%rd39];
	cvt.f64.f32 	%fd23, %f20;
	fma.rn.f64 	%fd24, %fd21, %fd22, %fd23;
	cvt.rn.f32.f64 	%f21, %fd24;
	ld.global.f64 	%fd25, [%rd100+16];
	add.s64 	%rd40, %rd39, %rd34;
	ld.global.f64 	%fd26, [%rd40];
	cvt.f64.f32 	%fd27, %f21;
	fma.rn.f64 	%fd28, %fd25, %fd26, %fd27;
	cvt.rn.f32.f64 	%f22, %fd28;
	ld.global.f64 	%fd29, [%rd100+24];
	add.s64 	%rd41, %rd40, %rd34;
	ld.global.f64 	%fd30, [%rd41];
	cvt.f64.f32 	%fd31, %f22;
	fma.rn.f64 	%fd32, %fd29, %fd30, %fd31;
	cvt.rn.f32.f64 	%f36, %fd32;
	add.s64 	%rd102, %rd102, -8;
	add.s64 	%rd101, %rd101, %rd9;
	add.s64 	%rd100, %rd100, 64;
	setp.ne.s64 	%p3, %rd102, 0;
	@%p3 bra 	$L__BB1_3;
$L__BB1_4:
	setp.eq.s64 	%p4, %rd6, 0;
	@%p4 bra 	$L__BB1_12;
	and.b64  	%rd18, %rd27, 3;
	setp.lt.u64 	%p5, %rd6, 4;
	@%p5 bra 	$L__BB1_7;
	add.s64 	%rd42, %rd104, %rd5;
	shl.b64 	%rd43, %rd42, 3;
	add.s64 	%rd44, %rd2, %rd43;
	ld.global.f64 	%fd33, [%rd44];
	mad.lo.s64 	%rd45, %rd104, %rd27, %rd3;
	shl.b64 	%rd46, %rd45, 3;
	add.s64 	%rd47, %rd1, %rd46;
	ld.global.f64 	%fd34, [%rd47];
	cvt.f64.f32 	%fd35, %f36;
	fma.rn.f64 	%fd36, %fd33, %fd34, %fd35;
	cvt.rn.f32.f64 	%f24, %fd36;
	add.s64 	%rd48, %rd104, 1;
	and.b64  	%rd49, %rd48, 4294967295;
	add.s64 	%rd50, %rd49, %rd5;
	shl.b64 	%rd51, %rd50, 3;
	add.s64 	%rd52, %rd2, %rd51;
	ld.global.f64 	%fd37, [%rd52];
	mad.lo.s64 	%rd53, %rd49, %rd27, %rd3;
	shl.b64 	%rd54, %rd53, 3;
	add.s64 	%rd55, %rd1, %rd54;
	ld.global.f64 	%fd38, [%rd55];
	cvt.f64.f32 	%fd39, %f24;
	fma.rn.f64 	%fd40, %fd37, %fd38, %fd39;
	cvt.rn.f32.f64 	%f25, %fd40;
	add.s64 	%rd56, %rd104, 2;
	and.b64  	%rd57, %rd56, 4294967295;
	add.s64 	%rd58, %rd57, %rd5;
	shl.b64 	%rd59, %rd58, 3;
	add.s64 	%rd60, %rd2, %rd59;
	ld.global.f64 	%fd41, [%rd60];
	mad.lo.s64 	%rd61, %rd57, %rd27, %rd3;
	shl.b64 	%rd62, %rd61, 3;
	add.s64 	%rd63, %rd1, %rd62;
	ld.global.f64 	%fd42, [%rd63];
	cvt.f64.f32 	%fd43, %f25;
	fma.rn.f64 	%fd44, %fd41, %fd42, %fd43;
	cvt.rn.f32.f64 	%f26, %fd44;
	add.s64 	%rd64, %rd104, 3;
	and.b64  	%rd65, %rd64, 4294967295;
	add.s64 	%rd66, %rd65, %rd5;
	shl.b64 	%rd67, %rd66, 3;
	add.s64 	%rd68, %rd2, %rd67;
	ld.global.f64 	%fd45, [%rd68];
	mad.lo.s64 	%rd69, %rd65, %rd27, %rd3;
	shl.b64 	%rd70, %rd69, 3;
	add.s64 	%rd71, %rd1, %rd70;
	ld.global.f64 	%fd46, [%rd71];
	cvt.f64.f32 	%fd47, %f26;
	fma.rn.f64 	%fd48, %fd45, %fd46, %fd47;
	cvt.rn.f32.f64 	%f36, %fd48;
	add.s64 	%rd72, %rd104, 4;
	and.b64  	%rd104, %rd72, 4294967295;
$L__BB1_7:
	setp.eq.s64 	%p6, %rd18, 0;
	@%p6 bra 	$L__BB1_12;
	setp.eq.s64 	%p7, %rd18, 1;
	@%p7 bra 	$L__BB1_10;
	add.s64 	%rd73, %rd104, %rd5;
	shl.b64 	%rd74, %rd73, 3;
	add.s64 	%rd75, %rd2, %rd74;
	ld.global.f64 	%fd49, [%rd75];
	mad.lo.s64 	%rd76, %rd104, %rd27, %rd3;
	shl.b64 	%rd77, %rd76, 3;
	add.s64 	%rd78, %rd1, %rd77;
	ld.global.f64 	%fd50, [%rd78];
	cvt.f64.f32 	%fd51, %f36;
	fma.rn.f64 	%fd52, %fd49, %fd50, %fd51;
	cvt.rn.f32.f64 	%f28, %fd52;
	add.s64 	%rd79, %rd104, 1;
	and.b64  	%rd80, %rd79, 4294967295;
	add.s64 	%rd81, %rd80, %rd5;
	shl.b64 	%rd82, %rd81, 3;
	add.s64 	%rd83, %rd2, %rd82;
	ld.global.f64 	%fd53, [%rd83];
	mad.lo.s64 	%rd84, %rd80, %rd27, %rd3;
	shl.b64 	%rd85, %rd84, 3;
	add.s64 	%rd86, %rd1, %rd85;
	ld.global.f64 	%fd54, [%rd86];
	cvt.f64.f32 	%fd55, %f28;
	fma.rn.f64 	%fd56, %fd53, %fd54, %fd55;
	cvt.rn.f32.f64 	%f36, %fd56;
	add.s64 	%rd87, %rd104, 2;
	and.b64  	%rd104, %rd87, 4294967295;
$L__BB1_10:
	and.b64  	%rd88, %rd27, 1;
	setp.eq.b64 	%p8, %rd88, 1;
	not.pred 	%p9, %p8;
	@%p9 bra 	$L__BB1_12;
	add.s64 	%rd89, %rd104, %rd5;
	shl.b64 	%rd90, %rd89, 3;
	add.s64 	%rd91, %rd2, %rd90;
	ld.global.f64 	%fd57, [%rd91];
	mad.lo.s64 	%rd92, %rd104, %rd27, %rd3;
	shl.b64 	%rd93, %rd92, 3;
	add.s64 	%rd94, %rd1, %rd93;
	ld.global.f64 	%fd58, [%rd94];
	cvt.f64.f32 	%fd59, %f36;
	fma.rn.f64 	%fd60, %fd57, %fd58, %fd59;
	cvt.rn.f32.f64 	%f36, %fd60;
$L__BB1_12:
	ld.param.u64 	%rd99, [_Z14matmul_naive_2PdS_S_m_param_2];
	cvt.f64.f32 	%fd61, %f36;
	add.s64 	%rd95, %rd5, %rd3;
	cvta.to.global.u64 	%rd96, %rd99;
	shl.b64 	%rd97, %rd95, 3;
	add.s64 	%rd98, %rd96, %rd97;
	st.global.f64 	[%rd98], %fd61;
$L__BB1_13:
	ret;

}


// ===== COMPILED SASS (sm_100) =====

	.target	sm_100

	.elftype	@"ET_EXEC"


//--------------------- .note.nv.tkinfo           --------------------------
	.section	.note.nv.tkinfo,"",@"SHT_NOTE"
	.sectionflags	@"SHF_NOTE_NV_TKINFO"
	.tkinfo
        /*0018*/ 	.word	0x00000002
        /*0030*/ 	.string	""
        /*0030*/ 	.string	"ptxas"
        /*0030*/ 	.string	"Cuda compilation tools, release 13.0, V13.0.88"
        /*0030*/ 	.string	"Build cuda_13.0.r13.0/compiler.36424714_0"
        /*0030*/ 	.string	"-arch sm_100 -m 64 "



//--------------------- .note.nv.cuinfo           --------------------------
	.section	.note.nv.cuinfo,"",@"SHT_NOTE"
	.sectionflags	@"SHF_NOTE_NV_CUINFO"
        /*0018*/ 	.short	0x0002
        /*001a*/ 	.short	0x0064
        /*001c*/ 	.short	0x0082
	.zero		2


//--------------------- .nv.info                  --------------------------
	.section	.nv.info,"",@"SHT_CUDA_INFO"
	.align	4


	//----- nvinfo : EIATTR_REGCOUNT
	.align		4
        /*0000*/ 	.byte	0x04, 0x2f
        /*0002*/ 	.short	(.L_1 - .L_0)
	.align		4
.L_0:
        /*0004*/ 	.word	index@(_Z14matmul_naive_1PdS_S_m)
        /*0008*/ 	.word	0x00000020


	//----- nvinfo : EIATTR_FRAME_SIZE
	.align		4
.L_1:
        /*000c*/ 	.byte	0x04, 0x11
        /*000e*/ 	.short	(.L_3 - .L_2)
	.align		4
.L_2:
        /*0010*/ 	.word	index@(_Z14matmul_naive_1PdS_S_m)
        /*0014*/ 	.word	0x00000000


	//----- nvinfo : EIATTR_REGCOUNT
	.align		4
.L_3:
        /*0018*/ 	.byte	0x04, 0x2f
        /*001a*/ 	.short	(.L_5 - .L_4)
	.align		4
.L_4:
        /*001c*/ 	.word	index@(_Z14matmul_naive_2PdS_S_m)
        /*0020*/ 	.word	0x00000020


	//----- nvinfo : EIATTR_FRAME_SIZE
	.align		4
.L_5:
        /*0024*/ 	.byte	0x04, 0x11
        /*0026*/ 	.short	(.L_7 - .L_6)
	.align		4
.L_6:
        /*0028*/ 	.word	index@(_Z14matmul_naive_2PdS_S_m)
        /*002c*/ 	.word	0x00000000


	//----- nvinfo : EIATTR_MIN_STACK_SIZE
	.align		4
.L_7:
        /*0030*/ 	.byte	0x04, 0x12
        /*0032*/ 	.short	(.L_9 - .L_8)
	.align		4
.L_8:
        /*0034*/ 	.word	index@(_Z14matmul_naive_2PdS_S_m)
        /*0038*/ 	.word	0x00000000


	//----- nvinfo : EIATTR_MIN_STACK_SIZE
	.align		4
.L_9:
        /*003c*/ 	.byte	0x04, 0x12
        /*003e*/ 	.short	(.L_11 - .L_10)
	.align		4
.L_10:
        /*0040*/ 	.word	index@(_Z14matmul_naive_1PdS_S_m)
        /*0044*/ 	.word	0x00000000
.L_11:


//--------------------- .nv.compat                --------------------------
	.section	.nv.compat,"",@"SHT_CUDA_COMPAT_INFO"
	.align	4
        /*0000*/ 	.byte	0x02, 0x09, 0x00, 0x00, 0x02, 0x02, 0x01, 0x00, 0x02, 0x05, 0x05, 0x00, 0x03, 0x07, 0x01, 0x01
        /*0010*/ 	.byte	0x02, 0x03, 0x00, 0x00, 0x02, 0x06, 0x01, 0x00, 0x04, 0x0b, 0x08, 0x00, 0x01, 0x00, 0x00, 0x00
        /*0020*/ 	.byte	0x00, 0x00, 0x00, 0x00


//--------------------- .nv.info._Z14matmul_naive_2PdS_S_m --------------------------
	.section	.nv.info._Z14matmul_naive_2PdS_S_m,"",@"SHT_CUDA_INFO"
	.sectionflags	@""
	.align	4


	//----- nvinfo : EIATTR_CUDA_API_VERSION
	.align		4
        /*0000*/ 	.byte	0x04, 0x37
        /*0002*/ 	.short	(.L_13 - .L_12)
.L_12:
        /*0004*/ 	.word	0x00000082


	//----- nvinfo : EIATTR_KPARAM_INFO
	.align		4
.L_13:
        /*0008*/ 	.byte	0x04, 0x17
        /*000a*/ 	.short	(.L_15 - .L_14)
.L_14:
        /*000c*/ 	.word	0x00000000
        /*0010*/ 	.short	0x0003
        /*0012*/ 	.short	0x0018
        /*0014*/ 	.byte	0x00, 0xf0, 0x21, 0x00


	//----- nvinfo : EIATTR_KPARAM_INFO
	.align		4
.L_15:
        /*0018*/ 	.byte	0x04, 0x17
        /*001a*/ 	.short	(.L_17 - .L_16)
.L_16:
        /*001c*/ 	.word	0x00000000
        /*0020*/ 	.short	0x0002
        /*0022*/ 	.short	0x0010
        /*0024*/ 	.byte	0x00, 0xf5, 0x21, 0x00


	//----- nvinfo : EIATTR_KPARAM_INFO
	.align		4
.L_17:
        /*0028*/ 	.byte	0x04, 0x17
        /*002a*/ 	.short	(.L_19 - .L_18)
.L_18:
        /*002c*/ 	.word	0x00000000
        /*0030*/ 	.short	0x0001
        /*0032*/ 	.short	0x0008
        /*0034*/ 	.byte	0x00, 0xf5, 0x21, 0x00


	//----- nvinfo : EIATTR_KPARAM_INFO
	.align		4
.L_19:
        /*0038*/ 	.byte	0x04, 0x17
        /*003a*/ 	.short	(.L_21 - .L_20)
.L_20:
        /*003c*/ 	.word	0x00000000
        /*0040*/ 	.short	0x0000
        /*0042*/ 	.short	0x0000
        /*0044*/ 	.byte	0x00, 0xf5, 0x21, 0x00


	//----- nvinfo : EIATTR_SPARSE_MMA_MASK
	.align		4
.L_21:
        /*0048*/ 	.byte	0x03, 0x50
        /*004a*/ 	.short	0x0000


	//----- nvinfo : EIATTR_MAXREG_COUNT
	.align		4
        /*004c*/ 	.byte	0x03, 0x1b
        /*004e*/ 	.short	0x00ff


	//----- nvinfo : EIATTR_MERCURY_ISA_VERSION
	.align		4
        /*0050*/ 	.byte	0x03, 0x5f
        /*0052*/ 	.short	0x0101


	//----- nvinfo : EIATTR_VRC_CTA_INIT_COUNT
	.align		4
        /*0054*/ 	.byte	0x02, 0x4a
	.zero		1
	.zero		1


	//----- nvinfo : EIATTR_EXIT_INSTR_OFFSETS
	.align		4
        /*0058*/ 	.byte	0x04, 0x1c
        /*005a*/ 	.short	(.L_23 - .L_22)


	//   ....[0]....
.L_22:
        /*005c*/ 	.word	0x000000f0


	//   ....[1]....
        /*0060*/ 	.word	0x00000f50


	//----- nvinfo : EIATTR_CBANK_PARAM_SIZE
	.align		4
.L_23:
        /*0064*/ 	.byte	0x03, 0x19
        /*0066*/ 	.short	0x0020


	//----- nvinfo : EIATTR_PARAM_CBANK
	.align		4
        /*0068*/ 	.byte	0x04, 0x0a
        /*006a*/ 	.short	(.L_25 - .L_24)
	.align		4
.L_24:
        /*006c*/ 	.word	index@(.nv.constant0._Z14matmul_naive_2PdS_S_m)
        /*0070*/ 	.short	0x0380
        /*0072*/ 	.short	0x0020


	//----- nvinfo : EIATTR_SW_WAR
	.align		4
.L_25:
        /*0074*/ 	.byte	0x04, 0x36
        /*0076*/ 	.short	(.L_27 - .L_26)
.L_26:
        /*0078*/ 	.word	0x00000008
.L_27:


//--------------------- .nv.info._Z14matmul_naive_1PdS_S_m --------------------------
	.section	.nv.info._Z14matmul_naive_1PdS_S_m,"",@"SHT_CUDA_INFO"
	.sectionflags	@""
	.align	4


	//----- nvinfo : EIATTR_CUDA_API_VERSION
	.align		4
        /*0000*/ 	.byte	0x04, 0x37
        /*0002*/ 	.short	(.L_29 - .L_28)
.L_28:
        /*0004*/ 	.word	0x00000082


	//----- nvinfo : EIATTR_KPARAM_INFO
	.align		4
.L_29:
        /*0008*/ 	.byte	0x04, 0x17
        /*000a*/ 	.short	(.L_31 - .L_30)
.L_30:
        /*000c*/ 	.word	0x00000000
        /*0010*/ 	.short	0x0003
        /*0012*/ 	.short	0x0018
        /*0014*/ 	.byte	0x00, 0xf0, 0x21, 0x00


	//----- nvinfo : EIATTR_KPARAM_INFO
	.align		4
.L_31:
        /*0018*/ 	.byte	0x04, 0x17
        /*001a*/ 	.short	(.L_33 - .L_32)
.L_32:
        /*001c*/ 	.word	0x00000000
        /*0020*/ 	.short	0x0002
        /*0022*/ 	.short	0x0010
        /*0024*/ 	.byte	0x00, 0xf5, 0x21, 0x00


	//----- nvinfo : EIATTR_KPARAM_INFO
	.align		4
.L_33:
        /*0028*/ 	.byte	0x04, 0x17
        /*002a*/ 	.short	(.L_35 - .L_34)
.L_34:
        /*002c*/ 	.word	0x00000000
        /*0030*/ 	.short	0x0001
        /*0032*/ 	.short	0x0008
        /*0034*/ 	.byte	0x00, 0xf5, 0x21, 0x00


	//----- nvinfo : EIATTR_KPARAM_INFO
	.align		4
.L_35:
        /*0038*/ 	.byte	0x04, 0x17
        /*003a*/ 	.short	(.L_37 - .L_36)
.L_36:
        /*003c*/ 	.word	0x00000000
        /*0040*/ 	.short	0x0000
        /*0042*/ 	.short	0x0000
        /*0044*/ 	.byte	0x00, 0xf5, 0x21, 0x00


	//----- nvinfo : EIATTR_SPARSE_MMA_MASK
	.align		4
.L_37:
        /*0048*/ 	.byte	0x03, 0x50
        /*004a*/ 	.short	0x0000


	//----- nvinfo : EIATTR_MAXREG_COUNT
	.align		4
        /*004c*/ 	.byte	0x03, 0x1b
        /*004e*/ 	.short	0x00ff


	//----- nvinfo : EIATTR_MERCURY_ISA_VERSION
	.align		4
        /*0050*/ 	.byte	0x03, 0x5f
        /*0052*/ 	.short	0x0101


	//----- nvinfo : EIATTR_VRC_CTA_INIT_COUNT
	.align		4
        /*0054*/ 	.byte	0x02, 0x4a
	.zero		1
	.zero		1


	//----- nvinfo : EIATTR_EXIT_INSTR_OFFSETS
	.align		4
        /*0058*/ 	.byte	0x04, 0x1c
        /*005a*/ 	.short	(.L_39 - .L_38)


	//   ....[0]....
.L_38:
        /*005c*/ 	.word	0x000000f0


	//   ....[1]....
        /*0060*/ 	.word	0x00000f50


	//----- nvinfo : EIATTR_CBANK_PARAM_SIZE
	.align		4
.L_39:
        /*0064*/ 	.byte	0x03, 0x19
        /*0066*/ 	.short	0x0020


	//----- nvinfo : EIATTR_PARAM_CBANK
	.align		4
        /*0068*/ 	.byte	0x04, 0x0a
        /*006a*/ 	.short	(.L_41 - .L_40)
	.align		4
.L_40:
        /*006c*/ 	.word	index@(.nv.constant0._Z14matmul_naive_1PdS_S_m)
        /*0070*/ 	.short	0x0380
        /*0072*/ 	.short	0x0020


	//----- nvinfo : EIATTR_SW_WAR
	.align		4
.L_41:
        /*0074*/ 	.byte	0x04, 0x36
        /*0076*/ 	.short	(.L_43 - .L_42)
.L_42:
        /*0078*/ 	.word	0x00000008
.L_43:


//--------------------- .nv.callgraph             --------------------------
	.section	.nv.callgraph,"",@"SHT_CUDA_CALLGRAPH"
	.align	4
	.sectionentsize	8
	.align		4
        /*0000*/ 	.word	0x00000000
	.align		4
        /*0004*/ 	.word	0xffffffff
	.align		4
        /*0008*/ 	.word	0x00000000
	.align		4
        /*000c*/ 	.word	0xfffffffe
	.align		4
        /*0010*/ 	.word	0x00000000
	.align		4
        /*0014*/ 	.word	0xfffffffd
	.align		4
        /*0018*/ 	.word	0x00000000
	.align		4
        /*001c*/ 	.word	0xfffffffc


//--------------------- .text._Z14matmul_naive_2PdS_S_m --------------------------
	.section	.text._Z14matmul_naive_2PdS_S_m,"ax",@progbits
	.align	128
        .global         _Z14matmul_naive_2PdS_S_m
        .type           _Z14matmul_naive_2PdS_S_m,@function
        .size           _Z14matmul_naive_2PdS_S_m,(.L_x_12 - _Z14matmul_naive_2PdS_S_m)
        .other          _Z14matmul_naive_2PdS_S_m,@"STO_CUDA_ENTRY STV_DEFAULT"
_Z14matmul_naive_2PdS_S_m:
.text._Z14matmul_naive_2PdS_S_m:
[----:B------:R-:W-:Y:S01]  /*0000*/  LDC R1, c[0x0][0x37c] ;  /* 0x0000df00ff017b82 */ /* 0x000fe20000000800 */
[----:B------:R-:W0:Y:S07]  /*0010*/  S2R R9, SR_TID.X ;  /* 0x0000000000097919 */ /* 0x000e2e0000002100 */
[----:B------:R-:W0:Y:S01]  /*0020*/  LDC R8, c[0x0][0x360] ;  /* 0x0000d800ff087b82 */ /* 0x000e220000000800 */
[----:B------:R-:W1:Y:S07]  /*0030*/  S2R R0, SR_TID.Y ;  /* 0x0000000000007919 */ /* 0x000e6e0000002200 */
[----:B------:R-:W0:Y:S08]  /*0040*/  S2UR UR4, SR_CTAID.X ;  /* 0x00000000000479c3 */ /* 0x000e300000002500 */
[----:B------:R-:W1:Y:S08]  /*0050*/  S2UR UR5, SR_CTAID.Y ;  /* 0x00000000000579c3 */ /* 0x000e700000002600 */
[----:B------:R-:W1:Y:S08]  /*0060*/  LDC R5, c[0x0][0x364] ;  /* 0x0000d900ff057b82 */ /* 0x000e700000000800 */
[----:B------:R-:W2:Y:S01]  /*0070*/  LDC.64 R10, c[0x0][0x398] ;  /* 0x0000e600ff0a7b82 */ /* 0x000ea20000000a00 */
[----:B0-----:R-:W-:-:S02]  /*0080*/  IMAD R8, R8, UR4, R9 ;  /* 0x0000000408087c24 */ /* 0x001fc4000f8e0209 */
[----:B-1----:R-:W-:-:S05]  /*0090*/  IMAD R5, R5, UR5, R0 ;  /* 0x0000000505057c24 */ /* 0x002fca000f8e0200 */
[----:B------:R-:W-:-:S04]  /*00a0*/  ISETP.GT.U32.AND P0, PT, R8, R5, PT ;  /* 0x000000050800720c */ /* 0x000fc80003f04070 */
[----:B------:R-:W-:-:S04]  /*00b0*/  ISETP.GT.U32.AND.EX P0, PT, RZ, RZ, PT, P0 ;  /* 0x000000ffff00720c */ /* 0x000fc80003f04100 */
[----:B------:R-:W-:-:S04]  /*00c0*/  SEL R3, R8, R5, P0 ;  /* 0x0000000508037207 */ /* 0x000fc80000000000 */
[----:B--2---:R-:W-:-:S04]  /*00d0*/  ISETP.GE.U32.AND P0, PT, R3, R10, PT ;  /* 0x0000000a0300720c */ /* 0x004fc80003f06070 */
[----:B------:R-:W-:-:S13]  /*00e0*/  ISETP.GE.U32.AND.EX P0, PT, RZ, R11, PT, P0 ;  /* 0x0000000bff00720c */ /* 0x000fda0003f06100 */
[----:B------:R-:W-:Y:S05]  /*00f0*/  @P0 EXIT ;  /* 0x000000000000094d */ /* 0x000fea0003800000 */
[C---:B------:R-:W-:Y:S01]  /*0100*/  IADD3 R2, P0, PT, R10.reuse, -0x1, RZ ;  /* 0xffffffff0a027810 */ /* 0x040fe20007f1e0ff */
[----:B------:R-:W-:Y:S01]  /*0110*/  IMAD.WIDE.U32 R6, R5, R10, RZ ;  /* 0x0000000a05067225 */ /* 0x000fe200078e00ff */
[----:B------:R-:W-:Y:S01]  /*0120*/  LOP3.LUT R0, R10, 0x7, RZ, 0xc0, !PT ;  /* 0x000000070a007812 */ /* 0x000fe200078ec0ff */
[----:B------:R-:W-:Y:S01]  /*0130*/  UMOV UR4, URZ ;  /* 0x000000ff00047c82 */ /* 0x000fe20008000000 */
[----:B------:R-:W-:Y:S01]  /*0140*/  ISETP.GE.U32.AND P1, PT, R2, 0x7, PT ;  /* 0x000000070200780c */ /* 0x000fe20003f26070 */
[----:B------:R-:W0:Y:S01]  /*0150*/  LDCU.64 UR6, c[0x0][0x358] ;  /* 0x00006b00ff0677ac */ /* 0x000e220008000a00 */
[----:B------:R-:W-:Y:S01]  /*0160*/  IADD3.X R2, PT, PT, R11, -0x1, RZ, P0, !PT ;  /* 0xffffffff0b027810 */ /* 0x000fe200007fe4ff */
[----:B------:R-:W-:Y:S01]  /*0170*/  IMAD.MOV.U32 R29, RZ, RZ, RZ ;  /* 0x000000ffff1d7224 */ /* 0x000fe200078e00ff */
[----:B------:R-:W-:Y:S01]  /*0180*/  ISETP.NE.U32.AND P0, PT, R0, RZ, PT ;  /* 0x000000ff0000720c */ /* 0x000fe20003f05070 */
[----:B------:R-:W-:Y:S01]  /*0190*/  IMAD.MOV.U32 R3, RZ, RZ, RZ ;  /* 0x000000ffff037224 */ /* 0x000fe200078e00ff */
[----:B------:R-:W-:Y:S01]  /*01a0*/  ISETP.GE.U32.AND.EX P1, PT, R2, RZ, PT, P1 ;  /* 0x000000ff0200720c */ /* 0x000fe20003f26110 */
[----:B------:R-:W-:Y:S01]  /*01b0*/  IMAD R4, R5, R11, R7 ;  /* 0x0000000b05047224 */ /* 0x000fe200078e0207 */
[----:B------:R-:W-:-:S11]  /*01c0*/  ISETP.NE.AND.EX P0, PT, RZ, RZ, PT, P0 ;  /* 0x000000ffff00720c */ /* 0x000fd60003f05300 */
[----:B0-----:R-:W-:Y:S05]  /*01d0*/  @!P1 BRA `(.L_x_0) ;  /* 0x0000000400409947 */ /* 0x001fea0003800000 */
[----:B------:R-:W0:Y:S01]  /*01e0*/  LDCU.128 UR8, c[0x0][0x380] ;  /* 0x00007000ff0877ac */ /* 0x000e220008000c00 */
[C---:B------:R-:W-:Y:S01]  /*01f0*/  LOP3.LUT R3, R10.reuse, 0xfffffff8, RZ, 0xc0, !PT ;  /* 0xfffffff80a037812 */ /* 0x040fe200078ec0ff */
[----:B------:R-:W-:Y:S01]  /*0200*/  IMAD.MOV.U32 R29, RZ, RZ, RZ ;  /* 0x000000ffff1d7224 */ /* 0x000fe200078e00ff */
[C-C-:B------:R-:W-:Y:S01]  /*0210*/  SHF.L.U64.HI R24, R10.reuse, 0x6, R11.reuse ;  /* 0x000000060a187819 */ /* 0x140fe2000001020b */
[----:B------:R-:W1:Y:S01]  /*0220*/  LDCU UR4, c[0x0][0x39c] ;  /* 0x00007380ff0477ac */ /* 0x000e620008000800 */
[C---:B------:R-:W-:Y:S01]  /*0230*/  SHF.L.U64.HI R26, R10.reuse, 0x3, R11 ;  /* 0x000000030a1a7819 */ /* 0x040fe2000001020b */
[----:B------:R-:W-:Y:S02]  /*0240*/  IMAD.SHL.U32 R27, R10, 0x8, RZ ;  /* 0x000000080a1b7824 */ /* 0x000fe400078e00ff */
[----:B------:R-:W-:Y:S01]  /*0250*/  IMAD.MOV.U32 R28, RZ, RZ, R3 ;  /* 0x000000ffff1c7224 */ /* 0x000fe200078e0003 */
[----:B0-----:R-:W-:Y:S02]  /*0260*/  LEA R2, P1, R8, UR10, 0x3 ;  /* 0x0000000a08027c11 */ /* 0x001fe4000f8218ff */
[----:B------:R-:W-:-:S02]  /*0270*/  LEA R12, P2, R6, UR8, 0x3 ;  /* 0x00000008060c7c11 */ /* 0x000fc4000f8418ff */
[----:B------:R-:W-:Y:S01]  /*0280*/  LEA.HI.X R25, R8, UR11, RZ, 0x3, P1 ;  /* 0x0000000b08197c11 */ /* 0x000fe200088f1cff */
[----:B-1----:R-:W-:Y:S01]  /*0290*/  IMAD.U32 R5, RZ, RZ, UR4 ;  /* 0x00000004ff057e24 */ /* 0x002fe2000f8e00ff */
[----:B------:R-:W-:Y:S02]  /*02a0*/  LEA.HI.X R13, R6, UR9, R4, 0x3, P2 ;  /* 0x00000009060d7c11 */ /* 0x000fe400090f1c04 */
[----:B------:R-:W-:-:S05]  /*02b0*/  IADD3 R12, P1, PT, R12, 0x20, RZ ;  /* 0x000000200c0c7810 */ /* 0x000fca0007f3e0ff */
[----:B------:R-:W-:-:S08]  /*02c0*/  IMAD.X R13, RZ, RZ, R13, P1 ;  /* 0x000000ffff0d7224 */ /* 0x000fd000008e060d */
.L_x_1:
[----:B0-----:R-:W-:Y:S01]  /*02d0*/  IMAD.MOV.U32 R14, RZ, RZ, R2 ;  /* 0x000000ffff0e7224 */ /* 0x001fe200078e0002 */
[----:B------:R-:W2:Y:S01]  /*02e0*/  LDG.E.64 R16, desc[UR6][R12.64+-0x20] ;  /* 0xffffe0060c107981 */ /* 0x000ea2000c1e1b00 */
[----:B------:R-:W-:Y:S01]  /*02f0*/  IMAD.MOV.U32 R15, RZ, RZ, R25 ;  /* 0x000000ffff0f7224 */ /* 0x000fe200078e0019 */
[----:B-1----:R-:W2:Y:S01]  /*0300*/  F2F.F64.F32 R22, R29 ;  /* 0x0000001d00167310 */ /* 0x002ea20000201800 */
[----:B------:R-:W-:Y:S01]  /*0310*/  IADD3 R20, P1, PT, R2, R27, RZ ;  /* 0x0000001b02147210 */ /* 0x000fe20007f3e0ff */
[----:B------:R-:W3:Y:S04]  /*0320*/  LDG.E.64 R18, desc[UR6][R12.64+-0x18] ;  /* 0xffffe8060c127981 */ /* 0x000ee8000c1e1b00 */
[----:B------:R-:W2:Y:S01]  /*0330*/  LDG.E.64 R14, desc[UR6][R14.64] ;  /* 0x000000060e0e7981 */ /* 0x000ea2000c1e1b00 */
[----:B------:R-:W-:Y:S01]  /*0340*/  IMAD.X R21, R25, 0x1, R26, P1 ;  /* 0x0000000119157824 */ /* 0x000fe200008e061a */
[----:B--2---:R-:W-:-:S04]  /*0350*/  DFMA R22, R16, R14, R22 ;  /* 0x0000000e1016722b */ /* 0x004fc80000000016 */
[----:B------:R-:W3:Y:S02]  /*0360*/  LDG.E.64 R16, desc[UR6][R20.64] ;  /* 0x0000000614107981 */ /* 0x000ee4000c1e1b00 */
[----:B------:R-:W0:Y:S08]  /*0370*/  F2F.F32.F64 R29, R22 ;  /* 0x00000016001d7310 */ /* 0x000e300000301000 */
[----:B0-----:R-:W3:Y:S01]  /*0380*/  F2F.F64.F32 R14, R29 ;  /* 0x0000001d000e7310 */ /* 0x001ee20000201800 */
[----:B------:R-:W-:-:S05]  /*0390*/  IADD3 R22, P1, PT, R20, R27, RZ ;  /* 0x0000001b14167210 */ /* 0x000fca0007f3e0ff */
[----:B------:R-:W-:Y:S01]  /*03a0*/  IMAD.X R23, R21, 0x1, R26, P1 ;  /* 0x0000000115177824 */ /* 0x000fe200008e061a */
[----:B---3--:R-:W-:-:S04]  /*03b0*/  DFMA R14, R18, R16, R14 ;  /* 0x00000010120e722b */ /* 0x008fc8000000000e */
[----:B------:R-:W2:Y:S04]  /*03c0*/  LDG.E.64 R16, desc[UR6][R22.64] ;  /* 0x0000000616107981 */ /* 0x000ea8000c1e1b00 */
[----:B------:R-:W2:Y:S01]  /*03d0*/  LDG.E.64 R18, desc[UR6][R12.64+-0x10] ;  /* 0xfffff0060c127981 */ /* 0x000ea2000c1e1b00 */
[----:B------:R-:W0:Y:S01]  /*03e0*/  F2F.F32.F64 R29, R14 ;  /* 0x0000000e001d7310 */ /* 0x000e220000301000 */
[----:B------:R-:W-:-:S07]  /*03f0*/  IADD3 R20, P1, PT, R22, R27, RZ ;  /* 0x0000001b16147210 */ /* 0x000fce0007f3e0ff */
[----:B0-----:R-:W2:Y:S01]  /*0400*/  F2F.F64.F32 R14, R29 ;  /* 0x0000001d000e7310 */ /* 0x001ea20000201800 */
[----:B------:R-:W-:Y:S01]  /*0410*/  IMAD.X R21, R23, 0x1, R26, P1 ;  /* 0x0000000117157824 */ /* 0x000fe200008e061a */
[----:B--2---:R-:W-:-:S04]  /*0420*/  DFMA R14, R18, R16, R14 ;  /* 0x00000010120e722b */ /* 0x004fc8000000000e */
[----:B------:R-:W2:Y:S04]  /*0430*/  LDG.E.64 R16, desc[UR6][R20.64] ;  /* 0x0000000614107981 */ /* 0x000ea8000c1e1b00 */
[----:B------:R-:W2:Y:S01]  /*0440*/  LDG.E.64 R18, desc[UR6][R12.64+-0x8] ;  /* 0xfffff8060c127981 */ /* 0x000ea2000c1e1b00 */
[----:B------:R-:W0:Y:S01]  /*0450*/  F2F.F32.F64 R29, R14 ;  /* 0x0000000e001d7310 */ /* 0x000e220000301000 */
[----:B------:R-:W-:-:S07]  /*0460*/  IADD3 R22, P1, PT, R20, R27, RZ ;  /* 0x0000001b14167210 */ /* 0x000fce0007f3e0ff */
[----:B0-----:R-:W2:Y:S01]  /*0470*/  F2F.F64.F32 R14, R29 ;  /* 0x0000001d000e7310 */ /* 0x001ea20000201800 */
[----:B------:R-:W-:Y:S02]  /*0480*/  IMAD.X R23, R21, 0x1, R26, P1 ;  /* 0x0000000115177824 */ /* 0x000fe400008e061a */
[----:B------:R-:W3:Y:S01]  /*0490*/  LDG.E.64 R20, desc[UR6][R12.64] ;  /* 0x000000060c147981 */ /* 0x000ee2000c1e1b00 */
[----:B--2---:R-:W-:-:S03]  /*04a0*/  DFMA R14, R18, R16, R14 ;  /* 0x00000010120e722b */ /* 0x004fc6000000000e */
[----:B------:R-:W3:Y:S03]  /*04b0*/  LDG.E.64 R16, desc[UR6][R22.64] ;  /* 0x0000000616107981 */ /* 0x000ee6000c1e1b00 */
[----:B------:R-:W0:Y:S01]  /*04c0*/  F2F.F32.F64 R29, R14 ;  /* 0x0000000e001d7310 */ /* 0x000e220000301000 */
[----:B------:R-:W-:-:S07]  /*04d0*/  IADD3 R18, P1, PT, R22, R27, RZ ;  /* 0x0000001b16127210 */ /* 0x000fce0007f3e0ff */
[----:B0-----:R-:W3:Y:S01]  /*04e0*/  F2F.F64.F32 R14, R29 ;  /* 0x0000001d000e7310 */ /* 0x001ee20000201800 */
[----:B------:R-:W-:Y:S01]  /*04f0*/  IMAD.X R19, R23, 0x1, R26, P1 ;  /* 0x0000000117137824 */ /* 0x000fe200008e061a */
[----:B---3--:R-:W-:-:S04]  /*0500*/  DFMA R20, R20, R16, R14 ;  /* 0x000000101414722b */ /* 0x008fc8000000000e */
[----:B------:R0:W2:Y:S04]  /*0510*/  LDG.E.64 R14, desc[UR6][R18.64] ;  /* 0x00000006120e7981 */ /* 0x0000a8000c1e1b00 */
[----:B------:R-:W2:Y:S01]  /*0520*/  LDG.E.64 R16, desc[UR6][R12.64+0x8] ;  /* 0x000008060c107981 */ /* 0x000ea2000c1e1b00 */
[----:B------:R-:W1:Y:S01]  /*0530*/  F2F.F32.F64 R29, R20 ;  /* 0x00000014001d7310 */ /* 0x000e620000301000 */
[----:B------:R-:W-:-:S07]  /*0540*/  IADD3 R22, P1, PT, R18, R27, RZ ;  /* 0x0000001b12167210 */ /* 0x000fce0007f3e0ff */
[----:B-1----:R-:W2:Y:S01]  /*0550*/  F2F.F64.F32 R20, R29 ;  /* 0x0000001d00147310 */ /* 0x002ea20000201800 */
[----:B------:R-:W-:Y:S01]  /*0560*/  IMAD.X R23, R19, 0x1, R26, P1 ;  /* 0x0000000113177824 */ /* 0x000fe200008e061a */
[----:B0-----:R-:W-:-:S05]  /*0570*/  IADD3 R18, P1, PT, R22, R27, RZ ;  /* 0x0000001b16127210 */ /* 0x001fca0007f3e0ff */
[----:B------:R-:W-:-:S06]  /*0580*/  IMAD.X R19, R23, 0x1, R26, P1 ;  /* 0x0000000117137824 */ /* 0x000fcc00008e061a */
[----:B------:R-:W3:Y:S01]  /*0590*/  LDG.E.64 R18, desc[UR6][R18.64] ;  /* 0x0000000612127981 */ /* 0x000ee2000c1e1b00 */
[----:B--2---:R-:W-:-:S03]  /*05a0*/  DFMA R20, R16, R14, R20 ;  /* 0x0000000e1014722b */ /* 0x004fc60000000014 */
[----:B------:R0:W2:Y:S04]  /*05b0*/  LDG.E.64 R14, desc[UR6][R22.64] ;  /* 0x00000006160e7981 */ /* 0x0000a8000c1e1b00 */
[----:B------:R-:W2:Y:S01]  /*05c0*/  LDG.E.64 R16, desc[UR6][R12.64+0x10] ;  /* 0x000010060c107981 */ /* 0x000ea2000c1e1b00 */
[----:B0-----:R0:W1:Y:S03]  /*05d0*/  F2F.F32.F64 R22, R20 ;  /* 0x0000001400167310 */ /* 0x0010660000301000 */
[----:B0-----:R0:W3:Y:S05]  /*05e0*/  LDG.E.64 R20, desc[UR6][R12.64+0x18] ;  /* 0x000018060c147981 */ /* 0x0010ea000c1e1b00 */
[----:B-1----:R-:W2:Y:S01]  /*05f0*/  F2F.F64.F32 R22, R22 ;  /* 0x0000001600167310 */ /* 0x002ea20000201800 */
[----:B------:R-:W-:-:S04]  /*0600*/  IADD3 R28, P1, PT, R28, -0x8, RZ ;  /* 0xfffffff81c1c7810 */ /* 0x000fc80007f3e0ff */
[----:B------:R-:W-:Y:S02]  /*0610*/  IADD3.X R5, PT, PT, R5, -0x1, RZ, P1, !PT ;  /* 0xffffffff05057810 */ /* 0x000fe40000ffe4ff */
[----:B------:R-:W-:-:S04]  /*0620*/  ISETP.NE.U32.AND P1, PT, R28, RZ, PT ;  /* 0x000000ff1c00720c */ /* 0x000fc80003f25070 */
[----:B------:R-:W-:Y:S02]  /*0630*/  ISETP.NE.AND.EX P1, PT, R5, RZ, PT, P1 ;  /* 0x000000ff0500720c */ /* 0x000fe40003f25310 */
[----:B------:R-:W-:Y:S02]  /*0640*/  LEA R2, P2, R10, R2, 0x6 ;  /* 0x000000020a027211 */ /* 0x000fe400078430ff */
[----:B0-----:R-:W-:-:S03]  /*0650*/  IADD3 R12, P3, PT, R12, 0x40, RZ ;  /* 0x000000400c0c7810 */ /* 0x001fc60007f7e0ff */
[----:B------:R-:W-:Y:S02]  /*0660*/  IMAD.X R25, R25, 0x1, R24, P2 ;  /* 0x0000000119197824 */ /* 0x000fe400010e0618 */
[----:B------:R-:W-:Y:S01]  /*0670*/  IMAD.X R13, RZ, RZ, R13, P3 ;  /* 0x000000ffff0d7224 */ /* 0x000fe200018e060d */
[----:B--2---:R-:W-:-:S10]  /*0680*/  DFMA R16, R16, R14, R22 ;  /* 0x0000000e1010722b */ /* 0x004fd40000000016 */
[----:B------:R-:W0:Y:S08]  /*0690*/  F2F.F32.F64 R16, R16 ;  /* 0x0000001000107310 */ /* 0x000e300000301000 */
[----:B0-----:R-:W3:Y:S02]  /*06a0*/  F2F.F64.F32 R14, R16 ;  /* 0x00000010000e7310 */ /* 0x001ee40000201800 */
[----:B---3--:R-:W-:-:S06]  /*06b0*/  DFMA R14, R20, R18, R14 ;  /* 0x00000012140e722b */ /* 0x008fcc000000000e */
[----:B------:R0:W1:Y:S01]  /*06c0*/  F2F.F32.F64 R29, R14 ;  /* 0x0000000e001d7310 */ /* 0x0000620000301000 */
[----:B------:R-:W-:Y:S05]  /*06d0*/  @P1 BRA `(.L_x_1) ;  /* 0xfffffff800fc1947 */ /* 0x000fea000383ffff */
.L_x_0:
[----:B------:R-:W-:Y:S05]  /*06e0*/  @!P0 BRA `(.L_x_2) ;  /* 0x0000000400fc8947 */ /* 0x000fea0003800000 */
[----:B------:R-:W-:Y:S02]  /*06f0*/  ISETP.GE.U32.AND P1, PT, R0, 0x4, PT ;  /* 0x000000040000780c */ /* 0x000fe40003f26070 */
[----:B------:R-:W-:Y:S02]  /*0700*/  LOP3.LUT R2, R10, 0x3, RZ, 0xc0, !PT ;  /* 0x000000030a027812 */ /* 0x000fe400078ec0ff */
[----:B------:R-:W-:Y:S02]  /*0710*/  ISETP.GE.U32.AND.EX P1, PT, RZ, RZ, PT, P1 ;  /* 0x000000ffff00720c */ /* 0x000fe40003f26110 */
[----:B------:R-:W-:-:S04]  /*0720*/  ISETP.NE.U32.AND P0, PT, R2, RZ, PT ;  /* 0x000000ff0200720c */ /* 0x000fc80003f05070 */
[----:B------:R-:W-:-:S07]  /*0730*/  ISETP.NE.AND.EX P0, PT, RZ, RZ, PT, P0 ;  /* 0x000000ffff00720c */ /* 0x000fce0003f05300 */
[----:B------:R-:W-:Y:S06]  /*0740*/  @!P1 BRA `(.L_x_3) ;  /* 0x0000000000f49947 */ /* 0x000fec0003800000 */
[----:B------:R-:W2:Y:S01]  /*0750*/  LDCU.128 UR8, c[0x0][0x380] ;  /* 0x00007000ff0877ac */ /* 0x000ea20008000c00 */
[----:B------:R-:W-:Y:S01]  /*0760*/  IMAD R12, R10, UR4, RZ ;  /* 0x000000040a0c7c24 */ /* 0x000fe2000f8e02ff */
[C---:B------:R-:W-:Y:S01]  /*0770*/  IADD3 R0, P1, PT, R3.reuse, R6, RZ ;  /* 0x0000000603007210 */ /* 0x040fe20007f3e0ff */
[----:B------:R-:W-:Y:S02]  /*0780*/  IMAD.MOV.U32 R9, RZ, RZ, RZ ;  /* 0x000000ffff097224 */ /* 0x000fe400078e00ff */
[C---:B------:R-:W-:Y:S01]  /*0790*/  IMAD R5, R3.reuse, R11, R12 ;  /* 0x0000000b03057224 */ /* 0x040fe200078e020c */
[----:B0-----:R-:W-:Y:S01]  /*07a0*/  IADD3.X R15, PT, PT, R4, UR4, RZ, P1, !PT ;  /* 0x00000004040f7c10 */ /* 0x001fe20008ffe4ff */
[----:B------:R-:W-:-:S04]  /*07b0*/  IMAD.WIDE.U32 R12, R3, R10, R8 ;  /* 0x0000000a030c7225 */ /* 0x000fc800078e0008 */
[----:B------:R-:W-:Y:S01]  /*07c0*/  IMAD.IADD R5, R13, 0x1, R5 ;  /* 0x000000010d057824 */ /* 0x000fe200078e0205 */
[----:B--2---:R-:W-:Y:S02]  /*07d0*/  LEA R20, P1, R0, UR8, 0x3 ;  /* 0x0000000800147c11 */ /* 0x004fe4000f8218ff */
[----:B------:R-:W-:Y:S02]  /*07e0*/  LEA R22, P2, R12, UR10, 0x3 ;  /* 0x0000000a0c167c11 */ /* 0x000fe4000f8418ff */
[----:B------:R-:W-:Y:S02]  /*07f0*/  LEA.HI.X R21, R0, UR9, R15, 0x3, P1 ;  /* 0x0000000900157c11 */ /* 0x000fe400088f1c0f */
[----:B------:R-:W-:-:S04]  /*0800*/  LEA.HI.X R23, R12, UR11, R5, 0x3, P2 ;  /* 0x0000000b0c177c11 */ /* 0x000fc800090f1c05 */
[----:B------:R-:W2:Y:S04]  /*0810*/  LDG.E.64 R20, desc[UR6][R20.64] ;  /* 0x0000000614147981 */ /* 0x000ea8000c1e1b00 */
[----:B------:R-:W2:Y:S01]  /*0820*/  LDG.E.64 R22, desc[UR6][R22.64] ;  /* 0x0000000616167981 */ /* 0x000ea2000c1e1b00 */
[----:B------:R-:W-:-:S04]  /*0830*/  VIADD R5, R3, 0x1 ;  /* 0x0000000103057836 */ /* 0x000fc80000000000 */
[C---:B------:R-:W-:Y:S01]  /*0840*/  IMAD.WIDE.U32 R12, R5.reuse, R10, R8 ;  /* 0x0000000a050c7225 */ /* 0x040fe200078e0008 */
[----:B------:R-:W-:-:S03]  /*0850*/  IADD3 R0, P1, PT, R5, R6, RZ ;  /* 0x0000000605007210 */ /* 0x000fc60007f3e0ff */
[----:B------:R-:W-:Y:S01]  /*0860*/  IMAD R5, R5, R11, R13 ;  /* 0x0000000b05057224 */ /* 0x000fe200078e020d */
[----:B------:R-:W-:Y:S01]  /*0870*/  LEA R18, P2, R12, UR10, 0x3 ;  /* 0x0000000a0c127c11 */ /* 0x000fe2000f8418ff */
[----:B------:R-:W-:Y:S01]  /*0880*/  IMAD.X R13, RZ, RZ, R4, P1 ;  /* 0x000000ffff0d7224 */ /* 0x000fe200008e0604 */
[----:B------:R-:W-:Y:S02]  /*0890*/  LEA R16, P1, R0, UR8, 0x3 ;  /* 0x0000000800107c11 */ /* 0x000fe4000f8218ff */
[----:B------:R-:W-:Y:S02]  /*08a0*/  LEA.HI.X R19, R12, UR11, R5, 0x3, P2 ;  /* 0x0000000b0c137c11 */ /* 0x000fe400090f1c05 */
[----:B------:R-:W-:-:S04]  /*08b0*/  LEA.HI.X R17, R0, UR9, R13, 0x3, P1 ;  /* 0x0000000900117c11 */ /* 0x000fc800088f1c0d */
[----:B------:R-:W3:Y:S04]  /*08c0*/  LDG.E.64 R18, desc[UR6][R18.64] ;  /* 0x0000000612127981 */ /* 0x000ee8000c1e1b00 */
[----:B------:R-:W3:Y:S01]  /*08d0*/  LDG.E.64 R16, desc[UR6][R16.64] ;  /* 0x0000000610107981 */ /* 0x000ee2000c1e1b00 */
[----:B------:R-:W-:-:S04]  /*08e0*/  VIADD R15, R3, 0x2 ;  /* 0x00000002030f7836 */ /* 0x000fc80000000000 */
[C---:B------:R-:W-:Y:S01]  /*08f0*/  IMAD.WIDE.U32 R12, R15.reuse, R10, R8 ;  /* 0x0000000a0f0c7225 */ /* 0x040fe200078e0008 */
[----:B------:R-:W-:-:S03]  /*0900*/  IADD3 R0, P1, PT, R15, R6, RZ ;  /* 0x000000060f007210 */ /* 0x000fc60007f3e0ff */
[----:B------:R-:W-:Y:S01]  /*0910*/  IMAD R5, R15, R11, R13 ;  /* 0x0000000b0f057224 */ /* 0x000fe200078e020d */
[----:B------:R-:W-:-:S04]  /*0920*/  LEA R14, P2, R12, UR10, 0x3 ;  /* 0x0000000a0c0e7c11 */ /* 0x000fc8000f8418ff */
[----:B------:R-:W-:Y:S01]  /*0930*/  LEA.HI.X R15, R12, UR11, R5, 0x3, P2 ;  /* 0x0000000b0c0f7c11 */ /* 0x000fe200090f1c05 */
[----:B------:R-:W-:Y:S01]  /*0940*/  IMAD.X R5, RZ, RZ, R4, P1 ;  /* 0x000000ffff057224 */ /* 0x000fe200008e0604 */
[----:B------:R-:W-:-:S04]  /*0950*/  LEA R12, P1, R0, UR8, 0x3 ;  /* 0x00000008000c7c11 */ /* 0x000fc8000f8218ff */
[----:B------:R-:W-:Y:S01]  /*0960*/  LEA.HI.X R13, R0, UR9, R5, 0x3, P1 ;  /* 0x00000009000d7c11 */ /* 0x000fe200088f1c05 */
[----:B------:R-:W4:Y:S05]  /*0970*/  LDG.E.64 R14, desc[UR6][R14.64] ;  /* 0x000000060e0e7981 */ /* 0x000f2a000c1e1b00 */
[----:B------:R-:W4:Y:S01]  /*0980*/  LDG.E.64 R12, desc[UR6][R12.64] ;  /* 0x000000060c0c7981 */ /* 0x000f22000c1e1b00 */
[----:B-1----:R-:W2:Y:S01]  /*0990*/  F2F.F64.F32 R24, R29 ;  /* 0x0000001d00187310 */ /* 0x002ea20000201800 */
[----:B------:R-:W-:-:S04]  /*09a0*/  VIADD R5, R3, 0x3 ;  /* 0x0000000303057836 */ /* 0x000fc80000000000 */
[C---:B------:R-:W-:Y:S01]  /*09b0*/  IMAD.WIDE.U32 R26, R5.reuse, R10, R8 ;  /* 0x0000000a051a7225 */ /* 0x040fe200078e0008 */
[----:B------:R-:W-:-:S03]  /*09c0*/  IADD3 R0, P1, PT, R5, R6, RZ ;  /* 0x0000000605007210 */ /* 0x000fc60007f3e0ff */
[----:B------:R-:W-:Y:S01]  /*09d0*/  IMAD R5, R5, R11, R27 ;  /* 0x0000000b05057224 */ /* 0x000fe200078e021b */
[----:B--2---:R-:W-:Y:S01]  /*09e0*/  DFMA R20, R20, R22, R24 ;  /* 0x000000161414722b */ /* 0x004fe20000000018 */
[----:B------:R-:W-:Y:S01]  /*09f0*/  IMAD.X R25, RZ, RZ, R4, P1 ;  /* 0x000000ffff197224 */ /* 0x000fe200008e0604 */
[----:B------:R-:W-:Y:S02]  /*0a00*/  LEA R22, P3, R26, UR10, 0x3 ;  /* 0x0000000a1a167c11 */ /* 0x000fe4000f8618ff */
[----:B------:R-:W-:Y:S02]  /*0a10*/  LEA R24, P2, R0, UR8, 0x3 ;  /* 0x0000000800187c11 */ /* 0x000fe4000f8418ff */
[----:B------:R-:W-:Y:S02]  /*0a20*/  LEA.HI.X R23, R26, UR11, R5, 0x3, P3 ;  /* 0x0000000b1a177c11 */ /* 0x000fe400098f1c05 */
[----:B------:R-:W-:-:S04]  /*0a30*/  LEA.HI.X R25, R0, UR9, R25, 0x3, P2 ;  /* 0x0000000900197c11 */ /* 0x000fc800090f1c19 */
[----:B------:R-:W2:Y:S04]  /*0a40*/  LDG.E.64 R22, desc[UR6][R22.64] ;  /* 0x0000000616167981 */ /* 0x000ea8000c1e1b00 */
[----:B------:R-:W2:Y:S01]  /*0a50*/  LDG.E.64 R24, desc[UR6][R24.64] ;  /* 0x0000000618187981 */ /* 0x000ea2000c1e1b00 */
[----:B------:R-:W0:Y:S01]  /*0a60*/  F2F.F32.F64 R20, R20 ;  /* 0x0000001400147310 */ /* 0x000e220000301000 */
[----:B------:R-:W-:Y:S01]  /*0a70*/  VIADD R3, R3, 0x4 ;  /* 0x0000000403037836 */ /* 0x000fe20000000000 */
[----:B------:R-:W-:-:S06]  /*0a80*/  UMOV UR4, URZ ;  /* 0x000000ff00047c82 */ /* 0x000fcc0008000000 */
[----:B0-----:R-:W3:Y:S02]  /*0a90*/  F2F.F64.F32 R26, R20 ;  /* 0x00000014001a7310 */ /* 0x001ee40000201800 */
[----:B---3--:R-:W-:-:S10]  /*0aa0*/  DFMA R16, R16, R18, R26 ;  /* 0x000000121010722b */ /* 0x008fd4000000001a */
[----:B------:R-:W0:Y:S08]  /*0ab0*/  F2F.F32.F64 R16, R16 ;  /* 0x0000001000107310 */ /* 0x000e300000301000 */
[----:B0-----:R-:W4:Y:S02]  /*0ac0*/  F2F.F64.F32 R18, R16 ;  /* 0x0000001000127310 */ /* 0x001f240000201800 */
[----:B----4-:R-:W-:-:S10]  /*0ad0*/  DFMA R12, R12, R14, R18 ;  /* 0x0000000e0c0c722b */ /* 0x010fd40000000012 */
[----:B------:R-:W0:Y:S08]  /*0ae0*/  F2F.F32.F64 R12, R12 ;  /* 0x0000000c000c7310 */ /* 0x000e300000301000 */
[----:B0-----:R-:W2:Y:S02]  /*0af0*/  F2F.F64.F32 R14, R12 ;  /* 0x0000000c000e7310 */ /* 0x001ea40000201800 */
[----:B--2---:R-:W-:-:S06]  /*0b00*/  DFMA R14, R24, R22, R14 ;  /* 0x00000016180e722b */ /* 0x004fcc000000000e */
[----:B------:R2:W3:Y:S05]  /*0b10*/  F2F.F32.F64 R29, R14 ;  /* 0x0000000e001d7310 */ /* 0x0004ea0000301000 */
.L_x_3:
[----:B------:R-:W-:Y:S05]  /*0b20*/  @!P0 BRA `(.L_x_2) ;  /* 0x0000000000ec8947 */ /* 0x000fea0003800000 */
[----:B------:R-:W-:Y:S02]  /*0b30*/  ISETP.NE.U32.AND P1, PT, R2, 0x1, PT ;  /* 0x000000010200780c */ /* 0x000fe40003f25070 */
[----:B------:R-:W-:Y:S02]  /*0b40*/  LOP3.LUT R0, R10, 0x1, RZ, 0xc0, !PT ;  /* 0x000000010a007812 */ /* 0x000fe400078ec0ff */
[----:B------:R-:W-:Y:S02]  /*0b50*/  ISETP.NE.AND.EX P1, PT, RZ, RZ, PT, P1 ;  /* 0x000000ffff00720c */ /* 0x000fe40003f25310 */
[----:B------:R-:W-:-:S04]  /*0b60*/  ISETP.NE.U32.AND P0, PT, R0, 0x1, PT ;  /* 0x000000010000780c */ /* 0x000fc80003f05070 */
[----:B------:R-:W-:-:S07]  /*0b70*/  ISETP.NE.U32.AND.EX P0, PT, RZ, RZ, PT, P0 ;  /* 0x000000ffff00720c */ /* 0x000fce0003f05100 */
[----:B------:R-:W-:Y:S06]  /*0b80*/  @!P1 BRA `(.L_x_4) ;  /* 0x0000000000889947 */ /* 0x000fec0003800000 */
[----:B------:R-:W4:Y:S01]  /*0b90*/  LDCU.128 UR8, c[0x0][0x380] ;  /* 0x00007000ff0877ac */ /* 0x000f220008000c00 */
[----:B------:R-:W-:Y:S01]  /*0ba0*/  IMAD R2, R10, UR4, RZ ;  /* 0x000000040a027c24 */ /* 0x000fe2000f8e02ff */
[C---:B------:R-:W-:Y:S01]  /*0bb0*/  IADD3 R0, P1, PT, R3.reuse, R6, RZ ;  /* 0x0000000603007210 */ /* 0x040fe20007f3e0ff */
[----:B------:R-:W-:Y:S02]  /*0bc0*/  IMAD.MOV.U32 R16, RZ, RZ, R8 ;  /* 0x000000ffff107224 */ /* 0x000fe400078e0008 */
[----:B------:R-:W-:Y:S01]  /*0bd0*/  IMAD.MOV.U32 R17, RZ, RZ, RZ ;  /* 0x000000ffff117224 */ /* 0x000fe200078e00ff */
[----:B------:R-:W-:Y:S01]  /*0be0*/  IADD3.X R5, PT, PT, R4, UR4, RZ, P1, !PT ;  /* 0x0000000404057c10 */ /* 0x000fe20008ffe4ff */
[C---:B------:R-:W-:Y:S02]  /*0bf0*/  IMAD R13, R3.reuse, R11, R2 ;  /* 0x0000000b030d7224 */ /* 0x040fe400078e0202 */
[----:B0-2---:R-:W-:-:S04]  /*0c00*/  IMAD.WIDE.U32 R14, R3, R10, R16 ;  /* 0x0000000a030e7225 */ /* 0x005fc800078e0010 */
[----:B------:R-:W-:Y:S01]  /*0c10*/  IMAD.IADD R15, R15, 0x1, R13 ;  /* 0x000000010f0f7824 */ /* 0x000fe200078e020d */
[----:B----4-:R-:W-:Y:S02]  /*0c20*/  LEA R12, P1, R0, UR8, 0x3 ;  /* 0x00000008000c7c11 */ /* 0x010fe4000f8218ff */
[----:B------:R-:W-:Y:S02]  /*0c30*/  LEA R22, P2, R14, UR10, 0x3 ;  /* 0x0000000a0e167c11 */ /* 0x000fe4000f8418ff */
[----:B------:R-:W-:Y:S02]  /*0c40*/  LEA.HI.X R13, R0, UR9, R5, 0x3, P1 ;  /* 0x00000009000d7c11 */ /* 0x000fe400088f1c05 */
[----:B------:R-:W-:-:S04]  /*0c50*/  LEA.HI.X R23, R14, UR11, R15, 0x3, P2 ;  /* 0x0000000b0e177c11 */ /* 0x000fc800090f1c0f */
[----:B------:R-:W2:Y:S04]  /*0c60*/  LDG.E.64 R12, desc[UR6][R12.64] ;  /* 0x000000060c0c7981 */ /* 0x000ea8000c1e1b00 */
[----:B------:R1:W2:Y:S01]  /*0c70*/  LDG.E.64 R14, desc[UR6][R22.64] ;  /* 0x00000006160e7981 */ /* 0x0002a2000c1e1b00 */
[----:B------:R-:W-:-:S04]  /*0c80*/  VIADD R5, R3, 0x1 ;  /* 0x0000000103057836 */ /* 0x000fc80000000000 */
[C---:B------:R-:W-:Y:S01]  /*0c90*/  IMAD.WIDE.U32 R16, R5.reuse, R10, R16 ;  /* 0x0000000a05107225 */ /* 0x040fe200078e0010 */
[----:B------:R-:W-:-:S03]  /*0ca0*/  IADD3 R0, P1, PT, R5, R6, RZ ;  /* 0x0000000605007210 */ /* 0x000fc60007f3e0ff */
[----:B------:R-:W-:Y:S01]  /*0cb0*/  IMAD R17, R5, R11, R17 ;  /* 0x0000000b05117224 */ /* 0x000fe200078e0211 */
[----:B------:R-:W-:Y:S01]  /*0cc0*/  LEA R20, P2, R0, UR8, 0x3 ;  /* 0x0000000800147c11 */ /* 0x000fe2000f8418ff */
[----:B------:R-:W-:Y:S01]  /*0cd0*/  IMAD.X R5, RZ, RZ, R4, P1 ;  /* 0x000000ffff057224 */ /* 0x000fe200008e0604 */
[----:B------:R-:W-:-:S04]  /*0ce0*/  LEA R18, P3, R16, UR10, 0x3 ;  /* 0x0000000a10127c11 */ /* 0x000fc8000f8618ff */
[----:B------:R-:W-:Y:S02]  /*0cf0*/  LEA.HI.X R21, R0, UR9, R5, 0x3, P2 ;  /* 0x0000000900157c11 */ /* 0x000fe400090f1c05 */
[----:B------:R-:W-:-:S04]  /*0d00*/  LEA.HI.X R19, R16, UR11, R17, 0x3, P3 ;  /* 0x0000000b10137c11 */ /* 0x000fc800098f1c11 */
[----:B------:R-:W4:Y:S04]  /*0d10*/  LDG.E.64 R20, desc[UR6][R20.64] ;  /* 0x0000000614147981 */ /* 0x000f28000c1e1b00 */
[----:B------:R-:W4:Y:S01]  /*0d20*/  LDG.E.64 R16, desc[UR6][R18.64] ;  /* 0x0000000612107981 */ /* 0x000f22000c1e1b00 */
[----:B-1-3--:R-:W2:Y:S01]  /*0d30*/  F2F.F64.F32 R22, R29 ;  /* 0x0000001d00167310 */ /* 0x00aea20000201800 */
[----:B------:R-:W-:Y:S01]  /*0d40*/  VIADD R3, R3, 0x2 ;  /* 0x0000000203037836 */ /* 0x000fe20000000000 */
[----:B------:R-:W-:Y:S01]  /*0d50*/  UMOV UR4, URZ ;  /* 0x000000ff00047c82 */ /* 0x000fe20008000000 */
[----:B--2---:R-:W-:-:S10]  /*0d60*/  DFMA R12, R12, R14, R22 ;  /* 0x0000000e0c0c722b */ /* 0x004fd40000000016 */
[----:B------:R-:W0:Y:S08]  /*0d70*/  F2F.F32.F64 R12, R12 ;  /* 0x0000000c000c7310 */ /* 0x000e300000301000 */
[----:B0-----:R-:W4:Y:S02]  /*0d80*/  F2F.F64.F32 R14, R12 ;  /* 0x0000000c000e7310 */ /* 0x001f240000201800 */
[----:B----4-:R-:W-:-:S06]  /*0d90*/  DFMA R14, R20, R16, R14 ;  /* 0x00000010140e722b */ /* 0x010fcc000000000e */
[----:B------:R4:W0:Y:S05]  /*0da0*/  F2F.F32.F64 R29, R14 ;  /* 0x0000000e001d7310 */ /* 0x00082a0000301000 */
.L_x_4:
[----:B------:R-:W-:Y:S05]  /*0db0*/  @P0 BRA `(.L_x_2) ;  /* 0x0000000000480947 */ /* 0x000fea0003800000 */
[----:B------:R-:W5:Y:S01]  /*0dc0*/  LDCU.128 UR8, c[0x0][0x380] ;  /* 0x00007000ff0877ac */ /* 0x000f620008000c00 */
[----:B0-2-4-:R-:W-:Y:S01]  /*0dd0*/  IMAD.MOV.U32 R14, RZ, RZ, R8 ;  /* 0x000000ffff0e7224 */ /* 0x015fe200078e0008 */
[C---:B------:R-:W-:Y:S01]  /*0de0*/  IADD3 R0, P0, PT, R3.reuse, R6, RZ ;  /* 0x0000000603007210 */ /* 0x040fe20007f1e0ff */
[----:B------:R-:W-:Y:S02]  /*0df0*/  IMAD.MOV.U32 R15, RZ, RZ, RZ ;  /* 0x000000ffff0f7224 */ /* 0x000fe400078e00ff */
[----:B------:R-:W-:Y:S01]  /*0e00*/  IMAD R2, R10, UR4, RZ ;  /* 0x000000040a027c24 */ /* 0x000fe2000f8e02ff */
[----:B------:R-:W-:Y:S01]  /*0e10*/  IADD3.X R5, PT, PT, R4, UR4, RZ, P0, !PT ;  /* 0x0000000404057c10 */ /* 0x000fe200087fe4ff */
[----:B------:R-:W-:-:S04]  /*0e20*/  IMAD.WIDE.U32 R14, R3, R10, R14 ;  /* 0x0000000a030e7225 */ /* 0x000fc800078e000e */
[----:B------:R-:W-:-:S04]  /*0e30*/  IMAD R3, R3, R11, R2 ;  /* 0x0000000b03037224 */ /* 0x000fc800078e0202 */
[----:B------:R-:W-:Y:S01]  /*0e40*/  IMAD.IADD R3, R15, 0x1, R3 ;  /* 0x000000010f037824 */ /* 0x000fe200078e0203 */
[----:B-----5:R-:W-:Y:S02]  /*0e50*/  LEA R10, P0, R14, UR10, 0x3 ;  /* 0x0000000a0e0a7c11 */ /* 0x020fe4000f8018ff */
[----:B------:R-:W-:Y:S02]  /*0e60*/  LEA R12, P1, R0, UR8, 0x3 ;  /* 0x00000008000c7c11 */ /* 0x000fe4000f8218ff */
[----:B------:R-:W-:Y:S02]  /*0e70*/  LEA.HI.X R11, R14, UR11, R3, 0x3, P0 ;  /* 0x0000000b0e0b7c11 */ /* 0x000fe400080f1c03 */
[----:B------:R-:W-:-:S04]  /*0e80*/  LEA.HI.X R13, R0, UR9, R5, 0x3, P1 ;  /* 0x00000009000d7c11 */ /* 0x000fc800088f1c05 */
[----:B------:R-:W2:Y:S04]  /*0e90*/  LDG.E.64 R10, desc[UR6][R10.64] ;  /* 0x000000060a0a7981 */ /* 0x000ea8000c1e1b00 */
[----:B------:R-:W2:Y:S01]  /*0ea0*/  LDG.E.64 R2, desc[UR6][R12.64] ;  /* 0x000000060c027981 */ /* 0x000ea2000c1e1b00 */
[----:B-1-3--:R-:W2:Y:S02]  /*0eb0*/  F2F.F64.F32 R14, R29 ;  /* 0x0000001d000e7310 */ /* 0x00aea40000201800 */
[----:B--2---:R-:W-:-:S06]  /*0ec0*/  DFMA R2, R2, R10, R14 ;  /* 0x0000000a0202722b */ /* 0x004fcc000000000e */
[----:B------:R0:W1:Y:S05]  /*0ed0*/  F2F.F32.F64 R29, R2 ;  /* 0x00000002001d7310 */ /* 0x00006a0000301000 */
.L_x_2:
[----:B------:R-:W5:Y:S01]  /*0ee0*/  LDCU.64 UR4, c[0x0][0x390] ;  /* 0x00007200ff0477ac */ /* 0x000f620008000a00 */
[----:B------:R-:W-:Y:S02]  /*0ef0*/  IADD3 R8, P0, PT, R8, R6, RZ ;  /* 0x0000000608087210 */ /* 0x000fe40007f1e0ff */
[----:B01-3--:R-:W0:Y:S03]  /*0f00*/  F2F.F64.F32 R6, R29 ;  /* 0x0000001d00067310 */ /* 0x00be260000201800 */
[----:B------:R-:W-:Y:S01]  /*0f10*/  IMAD.X R3, RZ, RZ, R4, P0 ;  /* 0x000000ffff037224 */ /* 0x000fe200000e0604 */
[----:B-----5:R-:W-:-:S04]  /*0f20*/  LEA R2, P0, R8, UR4, 0x3 ;  /* 0x0000000408027c11 */ /* 0x020fc8000f8018ff */
[----:B------:R-:W-:-:S05]  /*0f30*/  LEA.HI.X R3, R8, UR5, R3, 0x3, P0 ;  /* 0x0000000508037c11 */ /* 0x000fca00080f1c03 */
[----:B0-----:R-:W-:Y:S01]  /*0f40*/  STG.E.64 desc[UR6][R2.64], R6 ;  /* 0x0000000602007986 */ /* 0x001fe2000c101b06 */
[----:B------:R-:W-:Y:S05]  /*0f50*/  EXIT ;  /* 0x000000000000794d */ /* 0x000fea0003800000 */
.L_x_5:
[----:B------:R-:W-:-:S00]  /*0f60*/  BRA `(.L_x_5) ;  /* 0xfffffffc00fc7947 */ /* 0x000fc0000383ffff */
[----:B------:R-:W-:-:S00]  /*0f70*/  NOP ;  /* 0x0000000000007918 */ /* 0x000fc00000000000 */
        /* <DEDUP_REMOVED lines=8> */
.L_x_12:


//--------------------- .text._Z14matmul_naive_1PdS_S_m --------------------------
	.section	.text._Z14matmul_naive_1PdS_S_m,"ax",@progbits
	.align	128
        .global         _Z14matmul_naive_1PdS_S_m
        .type           _Z14matmul_naive_1PdS_S_m,@function
        .size           _Z14matmul_naive_1PdS_S_m,(.L_x_13 - _Z14matmul_naive_1PdS_S_m)
        .other          _Z14matmul_naive_1PdS_S_m,@"STO_CUDA_ENTRY STV_DEFAULT"
_Z14matmul_naive_1PdS_S_m:
.text._Z14matmul_naive_1PdS_S_m:
        /* <DEDUP_REMOVED lines=45> */
.L_x_7:
        /* <DEDUP_REMOVED lines=65> */
.L_x_6:
        /* <DEDUP_REMOVED lines=68> */
.L_x_9:
        /* <DEDUP_REMOVED lines=41> */
.L_x_10:
        /* <DEDUP_REMOVED lines=19> */
.L_x_8:
        /* <DEDUP_REMOVED lines=8> */
.L_x_11:
        /* <DEDUP_REMOVED lines=10> */
.L_x_13:


//--------------------- .nv.shared.reserved.0     --------------------------
	.section	.nv.shared.reserved.0,"aw",@nobits
	.weak		__nv_reservedSMEM_offset_0_alias
	.size		__nv_reservedSMEM_offset_0_alias, 0, 64
	.other		__nv_reservedSMEM_offset_0_alias,@"STO_CUDA_RESERVED_SHARED STV_DEFAULT"
__nv_reservedSMEM_offset_0_alias:
	.zero		0
	.zero		64


//--------------------- .nv.constant0._Z14matmul_naive_2PdS_S_m --------------------------
	.section	.nv.constant0._Z14matmul_naive_2PdS_S_m,"a",@progbits
	.sectionflags	@""
	.align	4
.nv.constant0._Z14matmul_naive_2PdS_S_m:
	.zero		928


//--------------------- .nv.constant0._Z14matmul_naive_1PdS_S_m --------------------------
	.section	.nv.constant0._Z14matmul_naive_1PdS_S_m,"a",@progbits
	.sectionflags	@""
	.align	4
.nv.constant0._Z14matmul_naive_1PdS_S_m:
	.zero		928


//--------------------- SYMBOLS --------------------------

	.type		.nv.reservedSmem.offset0,@object
	.size		.nv.reservedSmem.offset0,0x4
